//
// Generated by NVIDIA NVVM Compiler
//
// Compiler Build ID: CL-36424714
// Cuda compilation tools, release 13.0, V13.0.88
// Based on NVVM 20.0.0
//

.version 9.0
.target sm_100
.address_size 64

	// .globl	_Z11convolutionPiS_Pfi

.visible .entry _Z11convolutionPiS_Pfi(
	.param .u64 .ptr .align 1 _Z11convolutionPiS_Pfi_param_0,
	.param .u64 .ptr .align 1 _Z11convolutionPiS_Pfi_param_1,
	.param .u64 .ptr .align 1 _Z11convolutionPiS_Pfi_param_2,
	.param .u32 _Z11convolutionPiS_Pfi_param_3
)
{
	.reg .pred 	%p<10>;
	.reg .b32 	%r<28>;
	.reg .b32 	%f<28>;
	.reg .b64 	%rd<17>;

	ld.param.u64 	%rd3, [_Z11convolutionPiS_Pfi_param_0];
	ld.param.u64 	%rd5, [_Z11convolutionPiS_Pfi_param_1];
	ld.param.u64 	%rd4, [_Z11convolutionPiS_Pfi_param_2];
	ld.param.u32 	%r4, [_Z11convolutionPiS_Pfi_param_3];
	cvta.to.global.u64 	%rd1, %rd5;
	mov.u32 	%r6, %tid.x;
	mov.u32 	%r8, %ntid.x;
	mov.u32 	%r9, %ctaid.x;
	mad.lo.s32 	%r2, %r8, %r9, %r6;
	setp.ne.s32 	%p1, %r6, 0;
	add.s32 	%r11, %r8, -1;
	setp.ne.s32 	%p2, %r6, %r11;
	and.pred  	%p3, %p1, %p2;
	setp.ne.s32 	%p4, %r9, 0;
	and.pred  	%p5, %p4, %p3;
	add.s32 	%r12, %r4, -1;
	setp.ne.s32 	%p6, %r9, %r12;
	and.pred  	%p7, %p5, %p6;
	@%p7 bra 	$L__BB0_2;
	mul.wide.s32 	%rd15, %r2, 4;
	add.s64 	%rd16, %rd1, %rd15;
	mov.b32 	%r27, 255;
	st.global.u32 	[%rd16], %r27;
	bra.uni 	$L__BB0_6;
$L__BB0_2:
	cvta.to.global.u64 	%rd6, %rd3;
	cvta.to.global.u64 	%rd7, %rd4;
	sub.s32 	%r13, %r2, %r8;
	add.s32 	%r14, %r2, %r8;
	mul.wide.s32 	%rd8, %r13, 4;
	add.s64 	%rd9, %rd6, %rd8;
	ld.global.u32 	%r15, [%rd9];
	cvt.rn.f32.s32 	%f1, %r15;
	ld.global.f32 	%f2, [%rd7+4];
	mul.wide.s32 	%rd10, %r14, 4;
	add.s64 	%rd11, %rd6, %rd10;
	ld.global.u32 	%r16, [%rd11];
	cvt.rn.f32.s32 	%f3, %r16;
	ld.global.f32 	%f4, [%rd7+28];
	mul.f32 	%f5, %f4, %f3;
	fma.rn.f32 	%f6, %f2, %f1, %f5;
	shl.b32 	%r17, %r8, 2;
	cvt.u64.u32 	%rd12, %r17;
	add.s64 	%rd13, %rd9, %rd12;
	ld.global.u32 	%r18, [%rd13+4];
	cvt.rn.f32.s32 	%f7, %r18;
	ld.global.f32 	%f8, [%rd7+20];
	fma.rn.f32 	%f9, %f8, %f7, %f6;
	ld.global.u32 	%r19, [%rd13+-4];
	cvt.rn.f32.s32 	%f10, %r19;
	ld.global.f32 	%f11, [%rd7+12];
	fma.rn.f32 	%f12, %f11, %f10, %f9;
	ld.global.u32 	%r20, [%rd13];
	cvt.rn.f32.s32 	%f13, %r20;
	ld.global.f32 	%f14, [%rd7+16];
	fma.rn.f32 	%f15, %f14, %f13, %f12;
	ld.global.u32 	%r21, [%rd9+4];
	cvt.rn.f32.s32 	%f16, %r21;
	ld.global.f32 	%f17, [%rd7+8];
	fma.rn.f32 	%f18, %f17, %f16, %f15;
	ld.global.u32 	%r22, [%rd9+-4];
	cvt.rn.f32.s32 	%f19, %r22;
	ld.global.f32 	%f20, [%rd7];
	fma.rn.f32 	%f21, %f20, %f19, %f18;
	ld.global.u32 	%r23, [%rd11+4];
	cvt.rn.f32.s32 	%f22, %r23;
	ld.global.f32 	%f23, [%rd7+32];
	fma.rn.f32 	%f24, %f23, %f22, %f21;
	ld.global.u32 	%r24, [%rd11+-4];
	cvt.rn.f32.s32 	%f25, %r24;
	ld.global.f32 	%f26, [%rd7+24];
	fma.rn.f32 	%f27, %f26, %f25, %f24;
	cvt.rzi.s32.f32 	%r3, %f27;
	mul.wide.s32 	%rd14, %r2, 4;
	add.s64 	%rd2, %rd1, %rd14;
	st.global.u32 	[%rd2], %r3;
	setp.lt.s32 	%p8, %r3, 256;
	@%p8 bra 	$L__BB0_4;
	mov.b32 	%r26, 255;
	st.global.u32 	[%rd2], %r26;
	bra.uni 	$L__BB0_6;
$L__BB0_4:
	setp.gt.s32 	%p9, %r3, -1;
	@%p9 bra 	$L__BB0_6;
	mov.b32 	%r25, 0;
	st.global.u32 	[%rd2], %r25;
$L__BB0_6:
	ret;

}


// ===== COMPILED SASS (sm_100) =====

	.target	sm_100

	.elftype	@"ET_EXEC"


//--------------------- .note.nv.tkinfo           --------------------------
	.section	.note.nv.tkinfo,"",@"SHT_NOTE"
	.sectionflags	@"SHF_NOTE_NV_TKINFO"
	.tkinfo
        /*0018*/ 	.word	0x00000002
        /*0030*/ 	.string	""
        /*0030*/ 	.string	"ptxas"
        /*0030*/ 	.string	"Cuda compilation tools, release 13.0, V13.0.88"
        /*0030*/ 	.string	"Build cuda_13.0.r13.0/compiler.36424714_0"
        /*0030*/ 	.string	"-arch sm_100 -m 64 "



//--------------------- .note.nv.cuinfo           --------------------------
	.section	.note.nv.cuinfo,"",@"SHT_NOTE"
	.sectionflags	@"SHF_NOTE_NV_CUINFO"
        /*0018*/ 	.short	0x0002
        /*001a*/ 	.short	0x0064
        /*001c*/ 	.short	0x0082
	.zero		2


//--------------------- .nv.info                  --------------------------
	.section	.nv.info,"",@"SHT_CUDA_INFO"
	.align	4


	//----- nvinfo : EIATTR_REGCOUNT
	.align		4
        /*0000*/ 	.byte	0x04, 0x2f
        /*0002*/ 	.short	(.L_1 - .L_0)
	.align		4
.L_0:
        /*0004*/ 	.word	index@(_Z11convolutionPiS_Pfi)
        /*0008*/ 	.word	0x0000001e


	//----- nvinfo : EIATTR_FRAME_SIZE
	.align		4
.L_1:
        /*000c*/ 	.byte	0x04, 0x11
        /*000e*/ 	.short	(.L_3 - .L_2)
	.align		4
.L_2:
        /*0010*/ 	.word	index@(_Z11convolutionPiS_Pfi)
        /*0014*/ 	.word	0x00000000


	//----- nvinfo : EIATTR_MIN_STACK_SIZE
	.align		4
.L_3:
        /*0018*/ 	.byte	0x04, 0x12
        /*001a*/ 	.short	(.L_5 - .L_4)
	.align		4
.L_4:
        /*001c*/ 	.word	index@(_Z11convolutionPiS_Pfi)
        /*0020*/ 	.word	0x00000000
.L_5:


//--------------------- .nv.compat                --------------------------
	.section	.nv.compat,"",@"SHT_CUDA_COMPAT_INFO"
	.align	4
        /*0000*/ 	.byte	0x02, 0x09, 0x00, 0x00, 0x02, 0x02, 0x01, 0x00, 0x02, 0x05, 0x05, 0x00, 0x03, 0x07, 0x01, 0x01
        /*0010*/ 	.byte	0x02, 0x03, 0x00, 0x00, 0x02, 0x06, 0x01, 0x00, 0x04, 0x0b, 0x08, 0x00, 0x09, 0x00, 0x00, 0x00
        /*0020*/ 	.byte	0x00, 0x00, 0x00, 0x00


//--------------------- .nv.info._Z11convolutionPiS_Pfi --------------------------
	.section	.nv.info._Z11convolutionPiS_Pfi,"",@"SHT_CUDA_INFO"
	.sectionflags	@""
	.align	4


	//----- nvinfo : EIATTR_CUDA_API_VERSION
	.align		4
        /*0000*/ 	.byte	0x04, 0x37
        /*0002*/ 	.short	(.L_7 - .L_6)
.L_6:
        /*0004*/ 	.word	0x00000082


	//----- nvinfo : EIATTR_KPARAM_INFO
	.align		4
.L_7:
        /*0008*/ 	.byte	0x04, 0x17
        /*000a*/ 	.short	(.L_9 - .L_8)
.L_8:
        /*000c*/ 	.word	0x00000000
        /*0010*/ 	.short	0x0003
        /*0012*/ 	.short	0x0018
        /*0014*/ 	.byte	0x00, 0xf0, 0x11, 0x00


	//----- nvinfo : EIATTR_KPARAM_INFO
	.align		4
.L_9:
        /*0018*/ 	.byte	0x04, 0x17
        /*001a*/ 	.short	(.L_11 - .L_10)
.L_10:
        /*001c*/ 	.word	0x00000000
        /*0020*/ 	.short	0x0002
        /*0022*/ 	.short	0x0010
        /*0024*/ 	.byte	0x00, 0xf5, 0x21, 0x00


	//----- nvinfo : EIATTR_KPARAM_INFO
	.align		4
.L_11:
        /*0028*/ 	.byte	0x04, 0x17
        /*002a*/ 	.short	(.L_13 - .L_12)
.L_12:
        /*002c*/ 	.word	0x00000000
        /*0030*/ 	.short	0x0001
        /*0032*/ 	.short	0x0008
        /*0034*/ 	.byte	0x00, 0xf5, 0x21, 0x00


	//----- nvinfo : EIATTR_KPARAM_INFO
	.align		4
.L_13:
        /*0038*/ 	.byte	0x04, 0x17
        /*003a*/ 	.short	(.L_15 - .L_14)
.L_14:
        /*003c*/ 	.word	0x00000000
        /*0040*/ 	.short	0x0000
        /*0042*/ 	.short	0x0000
        /*0044*/ 	.byte	0x00, 0xf5, 0x21, 0x00


	//----- nvinfo : EIATTR_SPARSE_MMA_MASK
	.align		4
.L_15:
        /*0048*/ 	.byte	0x03, 0x50
        /*004a*/ 	.short	0x0000


	//----- nvinfo : EIATTR_MAXREG_COUNT
	.align		4
        /*004c*/ 	.byte	0x03, 0x1b
        /*004e*/ 	.short	0x00ff


	//----- nvinfo : EIATTR_MERCURY_ISA_VERSION
	.align		4
        /*0050*/ 	.byte	0x03, 0x5f
        /*0052*/ 	.short	0x0101


	//----- nvinfo : EIATTR_VRC_CTA_INIT_COUNT
	.align		4
        /*0054*/ 	.byte	0x02, 0x4a
	.zero		1
	.zero		1


	//----- nvinfo : EIATTR_EXIT_INSTR_OFFSETS
	.align		4
        /*0058*/ 	.byte	0x04, 0x1c
        /*005a*/ 	.short	(.L_17 - .L_16)


	//   ....[0]....
.L_16:
        /*005c*/ 	.word	0x00000110


	//   ....[1]....
        /*0060*/ 	.word	0x00000450


	//   ....[2]....
        /*0064*/ 	.word	0x00000470


	//   ....[3]....
        /*0068*/ 	.word	0x00000490


	//----- nvinfo : EIATTR_CBANK_PARAM_SIZE
	.align		4
.L_17:
        /*006c*/ 	.byte	0x03, 0x19
        /*006e*/ 	.short	0x001c


	//----- nvinfo : EIATTR_PARAM_CBANK
	.align		4
        /*0070*/ 	.byte	0x04, 0x0a
        /*0072*/ 	.short	(.L_19 - .L_18)
	.align		4
.L_18:
        /*0074*/ 	.word	index@(.nv.constant0._Z11convolutionPiS_Pfi)
        /*0078*/ 	.short	0x0380
        /*007a*/ 	.short	0x001c


	//----- nvinfo : EIATTR_SW_WAR
	.align		4
.L_19:
        /*007c*/ 	.byte	0x04, 0x36
        /*007e*/ 	.short	(.L_21 - .L_20)
.L_20:
        /*0080*/ 	.word	0x00000008
.L_21:


//--------------------- .nv.callgraph             --------------------------
	.section	.nv.callgraph,"",@"SHT_CUDA_CALLGRAPH"
	.align	4
	.sectionentsize	8
	.align		4
        /*0000*/ 	.word	0x00000000
	.align		4
        /*0004*/ 	.word	0xffffffff
	.align		4
        /*0008*/ 	.word	0x00000000
	.align		4
        /*000c*/ 	.word	0xfffffffe
	.align		4
        /*0010*/ 	.word	0x00000000
	.align		4
        /*0014*/ 	.word	0xfffffffd
	.align		4
        /*0018*/ 	.word	0x00000000
	.align		4
        /*001c*/ 	.word	0xfffffffc


//--------------------- .text._Z11convolutionPiS_Pfi --------------------------
	.section	.text._Z11convolutionPiS_Pfi,"ax",@progbits
	.align	128
        .global         _Z11convolutionPiS_Pfi
        .type           _Z11convolutionPiS_Pfi,@function
        .size           _Z11convolutionPiS_Pfi,(.L_x_1 - _Z11convolutionPiS_Pfi)
        .other          _Z11convolutionPiS_Pfi,@"STO_CUDA_ENTRY STV_DEFAULT"
_Z11convolutionPiS_Pfi:
.text._Z11convolutionPiS_Pfi:
[----:B------:R-:W-:Y:S01]  /*0000*/  LDC R1, c[0x0][0x37c] ;  /* 0x0000df00ff017b82 */ /* 0x000fe20000000800 */
[----:B------:R-:W0:Y:S07]  /*0010*/  S2R R5, SR_TID.X ;  /* 0x0000000000057919 */ /* 0x000e2e0000002100 */
[----:B------:R-:W1:Y:S01]  /*0020*/  LDC R25, c[0x0][0x360] ;  /* 0x0000d800ff197b82 */ /* 0x000e620000000800 */
[----:B------:R-:W2:Y:S07]  /*0030*/  LDCU.64 UR4, c[0x0][0x358] ;  /* 0x00006b00ff0477ac */ /* 0x000eae0008000a00 */
[----:B------:R-:W3:Y:S08]  /*0040*/  LDC R2, c[0x0][0x398] ;  /* 0x0000e600ff027b82 */ /* 0x000ef00000000800 */
[----:B------:R-:W4:Y:S01]  /*0050*/  S2UR UR6, SR_CTAID.X ;  /* 0x00000000000679c3 */ /* 0x000f220000002500 */
[----:B-1----:R-:W-:-:S05]  /*0060*/  VIADD R0, R25, 0xffffffff ;  /* 0xffffffff19007836 */ /* 0x002fca0000000000 */
[C---:B0-----:R-:W-:Y:S02]  /*0070*/  ISETP.NE.AND P0, PT, R5.reuse, R0, PT ;  /* 0x000000000500720c */ /* 0x041fe40003f05270 */
[----:B---3--:R-:W-:Y:S02]  /*0080*/  IADD3 R0, PT, PT, R2, -0x1, RZ ;  /* 0xffffffff02007810 */ /* 0x008fe40007ffe0ff */
[----:B------:R-:W-:-:S04]  /*0090*/  ISETP.NE.AND P0, PT, R5, RZ, P0 ;  /* 0x000000ff0500720c */ /* 0x000fc80000705270 */
[----:B----4-:R-:W-:-:S04]  /*00a0*/  ISETP.NE.AND P0, PT, RZ, UR6, P0 ;  /* 0x00000006ff007c0c */ /* 0x010fc80008705270 */
[----:B------:R-:W-:Y:S01]  /*00b0*/  ISETP.NE.AND P0, PT, R0, UR6, P0 ;  /* 0x0000000600007c0c */ /* 0x000fe20008705270 */
[----:B------:R-:W-:-:S12]  /*00c0*/  IMAD R0, R25, UR6, R5 ;  /* 0x0000000619007c24 */ /* 0x000fd8000f8e0205 */
[----:B------:R-:W0:Y:S01]  /*00d0*/  @!P0 LDC.64 R2, c[0x0][0x388] ;  /* 0x0000e200ff028b82 */ /* 0x000e220000000a00 */
[----:B------:R-:W-:Y:S02]  /*00e0*/  @!P0 IMAD.MOV.U32 R5, RZ, RZ, 0xff ;  /* 0x000000ffff058424 */ /* 0x000fe400078e00ff */
[----:B0-----:R-:W-:-:S05]  /*00f0*/  @!P0 IMAD.WIDE R2, R0, 0x4, R2 ;  /* 0x0000000400028825 */ /* 0x001fca00078e0202 */
[----:B--2---:R0:W-:Y:S01]  /*0100*/  @!P0 STG.E desc[UR4][R2.64], R5 ;  /* 0x0000000502008986 */ /* 0x0041e2000c101904 */
[----:B------:R-:W-:Y:S05]  /*0110*/  @!P0 EXIT ;  /* 0x000000000000894d */ /* 0x000fea0003800000 */
[----:B0-----:R-:W0:Y:S01]  /*0120*/  LDC.64 R4, c[0x0][0x380] ;  /* 0x0000e000ff047b82 */ /* 0x001e220000000a00 */
[C---:B------:R-:W-:Y:S01]  /*0130*/  IADD3 R7, PT, PT, R0.reuse, -R25, RZ ;  /* 0x8000001900077210 */ /* 0x040fe20007ffe0ff */
[----:B------:R-:W-:-:S06]  /*0140*/  IMAD.IADD R9, R0, 0x1, R25 ;  /* 0x0000000100097824 */ /* 0x000fcc00078e0219 */
[----:B------:R-:W1:Y:S01]  /*0150*/  LDC.64 R2, c[0x0][0x390] ;  /* 0x0000e400ff027b82 */ /* 0x000e620000000a00 */
[----:B0-----:R-:W-:-:S04]  /*0160*/  IMAD.WIDE R6, R7, 0x4, R4 ;  /* 0x0000000407067825 */ /* 0x001fc800078e0204 */
[----:B------:R-:W-:Y:S01]  /*0170*/  IMAD.WIDE R4, R9, 0x4, R4 ;  /* 0x0000000409047825 */ /* 0x000fe200078e0204 */
[----:B------:R-:W-:Y:S01]  /*0180*/  LEA R24, P0, R25, R6, 0x2 ;  /* 0x0000000619187211 */ /* 0x000fe200078010ff */
[----:B------:R-:W2:Y:S04]  /*0190*/  LDG.E R23, desc[UR4][R6.64] ;  /* 0x0000000406177981 */ /* 0x000ea8000c1e1900 */
[----:B------:R-:W3:Y:S01]  /*01a0*/  LDG.E R26, desc[UR4][R4.64] ;  /* 0x00000004041a7981 */ /* 0x000ee2000c1e1900 */
[----:B------:R-:W-:-:S03]  /*01b0*/  IADD3.X R25, PT, PT, RZ, R7, RZ, P0, !PT ;  /* 0x00000007ff197210 */ /* 0x000fc600007fe4ff */
[----:B-1----:R-:W4:Y:S04]  /*01c0*/  LDG.E R27, desc[UR4][R2.64+0x1c] ;  /* 0x00001c04021b7981 */ /* 0x002f28000c1e1900 */
[----:B------:R-:W5:Y:S04]  /*01d0*/  LDG.E R11, desc[UR4][R24.64+0x4] ;  /* 0x00000404180b7981 */ /* 0x000f68000c1e1900 */
[----:B------:R-:W5:Y:S04]  /*01e0*/  LDG.E R10, desc[UR4][R2.64+0x4] ;  /* 0x00000404020a7981 */ /* 0x000f68000c1e1900 */
[----:B------:R-:W5:Y:S04]  /*01f0*/  LDG.E R8, desc[UR4][R24.64+-0x4] ;  /* 0xfffffc0418087981 */ /* 0x000f68000c1e1900 */
[----:B------:R-:W5:Y:S04]  /*0200*/  LDG.E R9, desc[UR4][R2.64+0x14] ;  /* 0x0000140402097981 */ /* 0x000f68000c1e1900 */
[----:B------:R-:W5:Y:S04]  /*0210*/  LDG.E R13, desc[UR4][R24.64] ;  /* 0x00000004180d7981 */ /* 0x000f68000c1e1900 */
[----:B------:R-:W5:Y:S04]  /*0220*/  LDG.E R15, desc[UR4][R2.64+0xc] ;  /* 0x00000c04020f7981 */ /* 0x000f68000c1e1900 */
[----:B------:R-:W5:Y:S04]  /*0230*/  LDG.E R12, desc[UR4][R6.64+0x4] ;  /* 0x00000404060c7981 */ /* 0x000f68000c1e1900 */
[----:B------:R-:W5:Y:S04]  /*0240*/  LDG.E R14, desc[UR4][R2.64+0x10] ;  /* 0x00001004020e7981 */ /* 0x000f68000c1e1900 */
[----:B------:R0:W5:Y:S04]  /*0250*/  LDG.E R17, desc[UR4][R6.64+-0x4] ;  /* 0xfffffc0406117981 */ /* 0x000168000c1e1900 */
[----:B------:R-:W5:Y:S04]  /*0260*/  LDG.E R19, desc[UR4][R2.64+0x8] ;  /* 0x0000080402137981 */ /* 0x000f68000c1e1900 */
[----:B------:R-:W5:Y:S04]  /*0270*/  LDG.E R16, desc[UR4][R4.64+0x4] ;  /* 0x0000040404107981 */ /* 0x000f68000c1e1900 */
[----:B------:R-:W5:Y:S04]  /*0280*/  LDG.E R18, desc[UR4][R2.64] ;  /* 0x0000000402127981 */ /* 0x000f68000c1e1900 */
[----:B------:R1:W5:Y:S04]  /*0290*/  LDG.E R20, desc[UR4][R4.64+-0x4] ;  /* 0xfffffc0404147981 */ /* 0x000368000c1e1900 */
[----:B------:R-:W5:Y:S04]  /*02a0*/  LDG.E R21, desc[UR4][R2.64+0x20] ;  /* 0x0000200402157981 */ /* 0x000f68000c1e1900 */
[----:B------:R1:W5:Y:S01]  /*02b0*/  LDG.E R22, desc[UR4][R2.64+0x18] ;  /* 0x0000180402167981 */ /* 0x000362000c1e1900 */
[----:B--2---:R-:W-:-:S02]  /*02c0*/  I2FP.F32.S32 R23, R23 ;  /* 0x0000001700177245 */ /* 0x004fc40000201400 */
[----:B---3--:R-:W-:-:S05]  /*02d0*/  I2FP.F32.S32 R26, R26 ;  /* 0x0000001a001a7245 */ /* 0x008fca0000201400 */
[----:B----4-:R-:W-:Y:S01]  /*02e0*/  FMUL R26, R26, R27 ;  /* 0x0000001b1a1a7220 */ /* 0x010fe20000400000 */
[----:B-----5:R-:W-:-:S03]  /*02f0*/  I2FP.F32.S32 R11, R11 ;  /* 0x0000000b000b7245 */ /* 0x020fc60000201400 */
[----:B------:R-:W-:Y:S01]  /*0300*/  FFMA R10, R23, R10, R26 ;  /* 0x0000000a170a7223 */ /* 0x000fe2000000001a */
[----:B0-----:R-:W-:-:S03]  /*0310*/  I2FP.F32.S32 R7, R8 ;  /* 0x0000000800077245 */ /* 0x001fc60000201400 */
[----:B------:R-:W-:Y:S01]  /*0320*/  FFMA R10, R11, R9, R10 ;  /* 0x000000090b0a7223 */ /* 0x000fe2000000000a */
[----:B------:R-:W-:-:S03]  /*0330*/  I2FP.F32.S32 R6, R13 ;  /* 0x0000000d00067245 */ /* 0x000fc60000201400 */
[----:B------:R-:W-:Y:S01]  /*0340*/  FFMA R7, R7, R15, R10 ;  /* 0x0000000f07077223 */ /* 0x000fe2000000000a */
[----:B-1----:R-:W-:-:S03]  /*0350*/  I2FP.F32.S32 R5, R12 ;  /* 0x0000000c00057245 */ /* 0x002fc60000201400 */
[----:B------:R-:W-:Y:S01]  /*0360*/  FFMA R6, R6, R14, R7 ;  /* 0x0000000e06067223 */ /* 0x000fe20000000007 */
[----:B------:R-:W-:-:S03]  /*0370*/  I2FP.F32.S32 R2, R17 ;  /* 0x0000001100027245 */ /* 0x000fc60000201400 */
[----:B------:R-:W-:Y:S01]  /*0380*/  FFMA R5, R5, R19, R6 ;  /* 0x0000001305057223 */ /* 0x000fe20000000006 */
[----:B------:R-:W-:-:S03]  /*0390*/  I2FP.F32.S32 R3, R16 ;  /* 0x0000001000037245 */ /* 0x000fc60000201400 */
[----:B------:R-:W-:Y:S01]  /*03a0*/  FFMA R2, R2, R18, R5 ;  /* 0x0000001202027223 */ /* 0x000fe20000000005 */
[----:B------:R-:W-:-:S03]  /*03b0*/  I2FP.F32.S32 R20, R20 ;  /* 0x0000001400147245 */ /* 0x000fc60000201400 */
[----:B------:R-:W-:-:S04]  /*03c0*/  FFMA R3, R3, R21, R2 ;  /* 0x0000001503037223 */ /* 0x000fc80000000002 */
[----:B------:R-:W-:Y:S02]  /*03d0*/  FFMA R20, R20, R22, R3 ;  /* 0x0000001614147223 */ /* 0x000fe40000000003 */
[----:B------:R-:W0:Y:S02]  /*03e0*/  LDC.64 R2, c[0x0][0x388] ;  /* 0x0000e200ff027b82 */ /* 0x000e240000000a00 */
[----:B------:R-:W1:Y:S02]  /*03f0*/  F2I.TRUNC.NTZ R5, R20 ;  /* 0x0000001400057305 */ /* 0x000e64000020f100 */
[----:B-1----:R-:W-:Y:S01]  /*0400*/  ISETP.GE.AND P0, PT, R5, 0x100, PT ;  /* 0x000001000500780c */ /* 0x002fe20003f06270 */
[----:B0-----:R-:W-:-:S12]  /*0410*/  IMAD.WIDE R2, R0, 0x4, R2 ;  /* 0x0000000400027825 */ /* 0x001fd800078e0202 */
[----:B------:R-:W-:Y:S01]  /*0420*/  @P0 IMAD.MOV.U32 R7, RZ, RZ, 0xff ;  /* 0x000000ffff070424 */ /* 0x000fe200078e00ff */
[----:B------:R0:W-:Y:S04]  /*0430*/  STG.E desc[UR4][R2.64], R5 ;  /* 0x0000000502007986 */ /* 0x0001e8000c101904 */
[----:B------:R0:W-:Y:S01]  /*0440*/  @P0 STG.E desc[UR4][R2.64], R7 ;  /* 0x0000000702000986 */ /* 0x0001e2000c101904 */
[----:B------:R-:W-:Y:S05]  /*0450*/  @P0 EXIT ;  /* 0x000000000000094d */ /* 0x000fea0003800000 */
[----:B------:R-:W-:-:S13]  /*0460*/  ISETP.GT.AND P0, PT, R5, -0x1, PT ;  /* 0xffffffff0500780c */ /* 0x000fda0003f04270 */
[----:B------:R-:W-:Y:S05]  /*0470*/  @P0 EXIT ;  /* 0x000000000000094d */ /* 0x000fea0003800000 */
[----:B------:R-:W-:Y:S01]  /*0480*/  STG.E desc[UR4][R2.64], RZ ;  /* 0x000000ff02007986 */ /* 0x000fe2000c101904 */
[----:B------:R-:W-:Y:S05]  /*0490*/  EXIT ;  /* 0x000000000000794d */ /* 0x000fea0003800000 */
.L_x_0:
[----:B------:R-:W-:-:S00]  /*04a0*/  BRA `(.L_x_0) ;  /* 0xfffffffc00fc7947 */ /* 0x000fc0000383ffff */
[----:B------:R-:W-:-:S00]  /*04b0*/  NOP ;  /* 0x0000000000007918 */ /* 0x000fc00000000000 */
        /* <DEDUP_REMOVED lines=12> */
.L_x_1:


//--------------------- .nv.shared.reserved.0     --------------------------
	.section	.nv.shared.reserved.0,"aw",@nobits
	.weak		__nv_reservedSMEM_offset_0_alias
	.size		__nv_reservedSMEM_offset_0_alias, 0, 64
	.other		__nv_reservedSMEM_offset_0_alias,@"STO_CUDA_RESERVED_SHARED STV_DEFAULT"
__nv_reservedSMEM_offset_0_alias:
	.zero		0
	.zero		64


//--------------------- .nv.constant0._Z11convolutionPiS_Pfi --------------------------
	.section	.nv.constant0._Z11convolutionPiS_Pfi,"a",@progbits
	.sectionflags	@""
	.align	4
.nv.constant0._Z11convolutionPiS_Pfi:
	.zero		924


//--------------------- SYMBOLS --------------------------

	.type		.nv.reservedSmem.offset0,@object
	.size		.nv.reservedSmem.offset0,0x4
